	.headerflags	@"EF_CUDA_TEXMODE_UNIFIED EF_CUDA_64BIT_ADDRESS EF_CUDA_ACCELERATORS EF_CUDA_SM90 EF_CUDA_VIRTUAL_SM(EF_CUDA_SM90)"
	.elftype	@"ET_EXEC"


//--------------------- .nv.info                  --------------------------
	.section	.nv.info,"",@"SHT_CUDA_INFO"
	.align	4


	//----- nvinfo : EIATTR_REGCOUNT
	.align		4
        /*0000*/ 	.byte	0x04, 0x2f
        /*0002*/ 	.short	(.L_2 - .L_1)
	.align		4
.L_1:
        /*0004*/ 	.word	index@(triton_poi_fused_exp_sub_6)
        /*0008*/ 	.word	0x00000012


	//----- nvinfo : EIATTR_MIN_STACK_SIZE
	.align		4
.L_2:
        /*000c*/ 	.byte	0x04, 0x12
        /*000e*/ 	.short	(.L_4 - .L_3)
	.align		4
.L_3:
        /*0010*/ 	.word	index@(triton_poi_fused_exp_sub_6)
        /*0014*/ 	.word	0x00000000


	//----- nvinfo : EIATTR_FRAME_SIZE
	.align		4
.L_4:
        /*0018*/ 	.byte	0x04, 0x11
        /*001a*/ 	.short	(.L_6 - .L_5)
	.align		4
.L_5:
        /*001c*/ 	.word	index@(triton_poi_fused_exp_sub_6)
        /*0020*/ 	.word	0x00000000


	//----- nvinfo : EIATTR_MIN_STACK_SIZE
	.align		4
.L_6:
        /*0024*/ 	.byte	0x04, 0x12
        /*0026*/ 	.short	(.L_8 - .L_7)
	.align		4
.L_7:
        /*0028*/ 	.word	index@(triton_poi_fused_exp_sub_6)
        /*002c*/ 	.word	0x00000000
.L_8:


//--------------------- .nv.info.triton_poi_fused_exp_sub_6 --------------------------
	.section	.nv.info.triton_poi_fused_exp_sub_6,"",@"SHT_CUDA_INFO"
	.sectionflags	@""
	.align	4


	//----- nvinfo : EIATTR_CUDA_API_VERSION
	.align		4
        /*0000*/ 	.byte	0x04, 0x37
        /*0002*/ 	.short	(.L_10 - .L_9)
.L_9:
        /*0004*/ 	.word	0x0000007c


	//----- nvinfo : EIATTR_KPARAM_INFO
	.align		4
.L_10:
        /*0008*/ 	.byte	0x04, 0x17
        /*000a*/ 	.short	(.L_12 - .L_11)
.L_11:
        /*000c*/ 	.word	0x00000000
        /*0010*/ 	.short	0x0002
        /*0012*/ 	.short	0x0010
        /*0014*/ 	.byte	0x00, 0xf0, 0x11, 0x00


	//----- nvinfo : EIATTR_KPARAM_INFO
	.align		4
.L_12:
        /*0018*/ 	.byte	0x04, 0x17
        /*001a*/ 	.short	(.L_14 - .L_13)
.L_13:
        /*001c*/ 	.word	0x00000000
        /*0020*/ 	.short	0x0001
        /*0022*/ 	.short	0x0008
        /*0024*/ 	.byte	0x00, 0xf4, 0x21, 0x00


	//----- nvinfo : EIATTR_KPARAM_INFO
	.align		4
.L_14:
        /*0028*/ 	.byte	0x04, 0x17
        /*002a*/ 	.short	(.L_16 - .L_15)
.L_15:
        /*002c*/ 	.word	0x00000000
        /*0030*/ 	.short	0x0000
        /*0032*/ 	.short	0x0000
        /*0034*/ 	.byte	0x00, 0xf4, 0x21, 0x00


	//----- nvinfo : EIATTR_SPARSE_MMA_MASK
	.align		4
.L_16:
        /*0038*/ 	.byte	0x03, 0x50
        /*003a*/ 	.short	0x0000


	//----- nvinfo : EIATTR_MAXREG_COUNT
	.align		4
        /*003c*/ 	.byte	0x03, 0x1b
        /*003e*/ 	.short	0x00ff


	//----- nvinfo : EIATTR_EXIT_INSTR_OFFSETS
	.align		4
        /*0040*/ 	.byte	0x04, 0x1c
        /*0042*/ 	.short	(.L_18 - .L_17)


	//   ....[0]....
.L_17:
        /*0044*/ 	.word	0x000004c0


	//   ....[1]....
        /*0048*/ 	.word	0x000004e0


	//----- nvinfo : EIATTR_REQNTID
	.align		4
.L_18:
        /*004c*/ 	.byte	0x04, 0x10
        /*004e*/ 	.short	(.L_20 - .L_19)
.L_19:
        /*0050*/ 	.word	0x00000020
        /*0054*/ 	.word	0x00000001
        /*0058*/ 	.word	0x00000001


	//----- nvinfo : EIATTR_CRS_STACK_SIZE
	.align		4
.L_20:
        /*005c*/ 	.byte	0x04, 0x1e
        /*005e*/ 	.short	(.L_22 - .L_21)
.L_21:
        /*0060*/ 	.word	0x00000000


	//----- nvinfo : EIATTR_CBANK_PARAM_SIZE
	.align		4
.L_22:
        /*0064*/ 	.byte	0x03, 0x19
        /*0066*/ 	.short	0x0014


	//----- nvinfo : EIATTR_PARAM_CBANK
	.align		4
        /*0068*/ 	.byte	0x04, 0x0a
        /*006a*/ 	.short	(.L_24 - .L_23)
	.align		4
.L_23:
        /*006c*/ 	.word	index@(.nv.constant0.triton_poi_fused_exp_sub_6)
        /*0070*/ 	.short	0x0210
        /*0072*/ 	.short	0x0014


	//----- nvinfo : EIATTR_SW_WAR
	.align		4
.L_24:
        /*0074*/ 	.byte	0x04, 0x36
        /*0076*/ 	.short	(.L_26 - .L_25)
.L_25:
        /*0078*/ 	.word	0x00000008
.L_26:


//--------------------- .nv.callgraph             --------------------------
	.section	.nv.callgraph,"",@"SHT_CUDA_CALLGRAPH"
	.align	4
	.sectionentsize	8
	.align		4
        /*0000*/ 	.word	0x00000000
	.align		4
        /*0004*/ 	.word	0xffffffff
	.align		4
        /*0008*/ 	.word	0x00000000
	.align		4
        /*000c*/ 	.word	0xfffffffe
	.align		4
        /*0010*/ 	.word	0x00000000
	.align		4
        /*0014*/ 	.word	0xfffffffd
	.align		4
        /*0018*/ 	.word	0x00000000
	.align		4
        /*001c*/ 	.word	0xfffffffc


//--------------------- .nv.constant4             --------------------------
	.section	.nv.constant4,"a",@progbits
	.align	8
	.align		8
.nv.constant4:
        /*0000*/ 	.dword	_$_str


//--------------------- .text.triton_poi_fused_exp_sub_6 --------------------------
	.section	.text.triton_poi_fused_exp_sub_6,"ax",@progbits
	.align	128
        .global         triton_poi_fused_exp_sub_6
        .type           triton_poi_fused_exp_sub_6,@function
        .size           triton_poi_fused_exp_sub_6,(.L_x_3 - triton_poi_fused_exp_sub_6)
        .other          triton_poi_fused_exp_sub_6,@"STO_CUDA_ENTRY STV_DEFAULT"
triton_poi_fused_exp_sub_6:
.text.triton_poi_fused_exp_sub_6:
[----:B------:R-:W0:Y:S02]  /*0000*/  LDC R1, c[0x0][0x28] ;  /* 0x00000a00ff017b82 */ /* 0x000e240000000800 */
[----:B------:R-:W1:Y:S01]  /*0010*/  S2R R14, SR_TID.X ;  /* 0x00000000000e7919 */ /* 0x000e620000002100 */
[----:B------:R-:W2:Y:S01]  /*0020*/  LDC.64 R2, c[0x0][0x210] ;  /* 0x00008400ff027b82 */ /* 0x000ea20000000a00 */
[----:B------:R-:W-:Y:S01]  /*0030*/  CS2R R4, SRZ ;  /* 0x0000000000047805 */ /* 0x000fe2000001ff00 */
[----:B------:R-:W-:Y:S01]  /*0040*/  ULDC.64 UR4, c[0x0][0x208] ;  /* 0x0000820000047ab9 */ /* 0x000fe20000000a00 */
[----:B------:R-:W3:Y:S05]  /*0050*/  S2R R15, SR_CTAID.X ;  /* 0x00000000000f7919 */ /* 0x000eea0000002500 */
[----:B------:R-:W4:Y:S01]  /*0060*/  LDC.64 R6, c[0x0][0x218] ;  /* 0x00008600ff067b82 */ /* 0x000f220000000a00 */
[----:B-1----:R-:W-:Y:S01]  /*0070*/  LOP3.LUT R0, R14, 0x3, RZ, 0xc0, !PT ;  /* 0x000000030e007812 */ /* 0x002fe200078ec0ff */
[----:B----4-:R-:W4:Y:S04]  /*0080*/  LDG.E.64 R6, desc[UR4][R6.64] ;  /* 0x0000000406067981 */ /* 0x010f28000c1e1b00 */
[----:B---3--:R-:W-:-:S04]  /*0090*/  IMAD R15, R15, 0x4, R0 ;  /* 0x000000040f0f7824 */ /* 0x008fc800078e0200 */
[C---:B--2---:R-:W-:Y:S01]  /*00a0*/  IMAD.WIDE R2, R15.reuse, 0x8, R2 ;  /* 0x000000080f027825 */ /* 0x044fe200078e0202 */
[----:B------:R-:W-:-:S13]  /*00b0*/  ISETP.GE.AND P0, PT, R15, 0x4, PT ;  /* 0x000000040f00780c */ /* 0x000fda0003f06270 */
[----:B------:R-:W4:Y:S01]  /*00c0*/  @!P0 LDG.E.64 R4, desc[UR4][R2.64] ;  /* 0x0000000402048981 */ /* 0x000f22000c1e1b00 */
[----:B------:R-:W-:Y:S01]  /*00d0*/  UMOV UR6, 0xfefa39ef ;  /* 0xfefa39ef00067882 */ /* 0x000fe20000000000 */
[----:B------:R-:W-:Y:S01]  /*00e0*/  UMOV UR7, 0x3fe62e42 ;  /* 0x3fe62e4200077882 */ /* 0x000fe20000000000 */
[----:B------:R-:W-:Y:S01]  /*00f0*/  LOP3.LUT P0, RZ, R14, 0x1c, RZ, 0xc0, !PT ;  /* 0x0000001c0eff7812 */ /* 0x000fe2000780c0ff */
[----:B------:R-:W-:Y:S03]  /*0100*/  BSSY B0, `(.L_x_0) ;  /* 0x000003b000007945 */ /* 0x000fe60003800000 */
[----:B------:R-:W-:Y:S01]  /*0110*/  ISETP.LT.AND P0, PT, R15, 0x4, !P0 ;  /* 0x000000040f00780c */ /* 0x000fe20004701270 */
[----:B----4-:R-:W-:Y:S01]  /*0120*/  DADD R10, -R6, R4 ;  /* 0x00000000060a7229 */ /* 0x010fe20000000104 */
[----:B------:R-:W-:Y:S02]  /*0130*/  IMAD.MOV.U32 R4, RZ, RZ, 0x652b82fe ;  /* 0x652b82feff047424 */ /* 0x000fe400078e00ff */
[----:B------:R-:W-:-:S06]  /*0140*/  IMAD.MOV.U32 R5, RZ, RZ, 0x3ff71547 ;  /* 0x3ff71547ff057424 */ /* 0x000fcc00078e00ff */
[----:B------:R-:W-:-:S08]  /*0150*/  DFMA R12, R10, R4, 6.75539944105574400000e+15 ;  /* 0x433800000a0c742b */ /* 0x000fd00000000004 */
[----:B------:R-:W-:-:S08]  /*0160*/  DADD R4, R12, -6.75539944105574400000e+15 ;  /* 0xc33800000c047429 */ /* 0x000fd00000000000 */
[----:B------:R-:W-:Y:S01]  /*0170*/  DFMA R8, R4, -UR6, R10 ;  /* 0x8000000604087c2b */ /* 0x000fe2000800000a */
[----:B------:R-:W-:Y:S01]  /*0180*/  UMOV UR6, 0x3b39803f ;  /* 0x3b39803f00067882 */ /* 0x000fe20000000000 */
[----:B------:R-:W-:-:S06]  /*0190*/  UMOV UR7, 0x3c7abc9e ;  /* 0x3c7abc9e00077882 */ /* 0x000fcc0000000000 */
[----:B------:R-:W-:Y:S01]  /*01a0*/  DFMA R8, R4, -UR6, R8 ;  /* 0x8000000604087c2b */ /* 0x000fe20008000008 */
[----:B------:R-:W-:Y:S02]  /*01b0*/  IMAD.MOV.U32 R4, RZ, RZ, -0x35dec16 ;  /* 0xfca213eaff047424 */ /* 0x000fe400078e00ff */
[----:B------:R-:W-:Y:S01]  /*01c0*/  IMAD.MOV.U32 R5, RZ, RZ, 0x3e928af3 ;  /* 0x3e928af3ff057424 */ /* 0x000fe200078e00ff */
[----:B------:R-:W-:Y:S01]  /*01d0*/  UMOV UR6, 0x69ce2bdf ;  /* 0x69ce2bdf00067882 */ /* 0x000fe20000000000 */
[----:B------:R-:W-:-:S04]  /*01e0*/  UMOV UR7, 0x3e5ade15 ;  /* 0x3e5ade1500077882 */ /* 0x000fc80000000000 */
[----:B------:R-:W-:Y:S01]  /*01f0*/  DFMA R4, R8, UR6, R4 ;  /* 0x0000000608047c2b */ /* 0x000fe20008000004 */
[----:B------:R-:W-:Y:S01]  /*0200*/  UMOV UR6, 0x62401315 ;  /* 0x6240131500067882 */ /* 0x000fe20000000000 */
[----:B------:R-:W-:-:S06]  /*0210*/  UMOV UR7, 0x3ec71dee ;  /* 0x3ec71dee00077882 */ /* 0x000fcc0000000000 */
[----:B------:R-:W-:Y:S01]  /*0220*/  DFMA R4, R8, R4, UR6 ;  /* 0x0000000608047e2b */ /* 0x000fe20008000004 */
        /* <DEDUP_REMOVED lines=21> */
[----:B------:R-:W-:-:S07]  /*0380*/  FADD.FTZ R0, |R11|, -RZ ;  /* 0x800000ff0b007221 */ /* 0x000fce0000010200 */
[----:B------:R-:W-:Y:S01]  /*0390*/  DFMA R4, R8, R4, 1 ;  /* 0x3ff000000804742b */ /* 0x000fe20000000004 */
[----:B------:R-:W-:-:S07]  /*03a0*/  FSETP.GEU.AND P1, PT, R0, 4.1917929649353027344, PT ;  /* 0x4086232b0000780b */ /* 0x000fce0003f2e000 */
[----:B------:R-:W-:-:S10]  /*03b0*/  DFMA R6, R8, R4, 1 ;  /* 0x3ff000000806742b */ /* 0x000fd40000000004 */
[----:B------:R-:W-:Y:S02]  /*03c0*/  IMAD R5, R12, 0x100000, R7 ;  /* 0x001000000c057824 */ /* 0x000fe400078e0207 */
[----:B------:R-:W-:Y:S01]  /*03d0*/  IMAD.MOV.U32 R4, RZ, RZ, R6 ;  /* 0x000000ffff047224 */ /* 0x000fe200078e0006 */
[----:B------:R-:W-:Y:S06]  /*03e0*/  @!P1 BRA `(.L_x_1) ;  /* 0x0000000000309947 */ /* 0x000fec0003800000 */
[----:B------:R-:W-:Y:S01]  /*03f0*/  FSETP.GEU.AND P2, PT, R0, 4.2275390625, PT ;  /* 0x408748000000780b */ /* 0x000fe20003f4e000 */
[C---:B------:R-:W-:Y:S02]  /*0400*/  DADD R4, R10.reuse, +INF ;  /* 0x7ff000000a047429 */ /* 0x040fe40000000000 */
[----:B------:R-:W-:-:S08]  /*0410*/  DSETP.GEU.AND P1, PT, R10, RZ, PT ;  /* 0x000000ff0a00722a */ /* 0x000fd00003f2e000 */
[----:B------:R-:W-:Y:S02]  /*0420*/  FSEL R4, R4, RZ, P1 ;  /* 0x000000ff04047208 */ /* 0x000fe40000800000 */
[----:B------:R-:W-:Y:S02]  /*0430*/  @!P2 LEA.HI R0, R12, R12, RZ, 0x1 ;  /* 0x0000000c0c00a211 */ /* 0x000fe400078f08ff */
[----:B------:R-:W-:Y:S02]  /*0440*/  FSEL R5, R5, RZ, P1 ;  /* 0x000000ff05057208 */ /* 0x000fe40000800000 */
[----:B------:R-:W-:-:S05]  /*0450*/  @!P2 SHF.R.S32.HI R9, RZ, 0x1, R0 ;  /* 0x00000001ff09a819 */ /* 0x000fca0000011400 */
[----:B------:R-:W-:Y:S02]  /*0460*/  @!P2 IMAD.IADD R8, R12, 0x1, -R9 ;  /* 0x000000010c08a824 */ /* 0x000fe400078e0a09 */
[----:B------:R-:W-:-:S03]  /*0470*/  @!P2 IMAD R7, R9, 0x100000, R7 ;  /* 0x001000000907a824 */ /* 0x000fc600078e0207 */
[----:B------:R-:W-:Y:S01]  /*0480*/  @!P2 LEA R9, R8, 0x3ff00000, 0x14 ;  /* 0x3ff000000809a811 */ /* 0x000fe200078ea0ff */
[----:B------:R-:W-:-:S06]  /*0490*/  @!P2 IMAD.MOV.U32 R8, RZ, RZ, RZ ;  /* 0x000000ffff08a224 */ /* 0x000fcc00078e00ff */
[----:B------:R-:W-:-:S11]  /*04a0*/  @!P2 DMUL R4, R6, R8 ;  /* 0x000000080604a228 */ /* 0x000fd60000000000 */
.L_x_1:
[----:B------:R-:W-:Y:S05]  /*04b0*/  BSYNC B0 ;  /* 0x0000000000007941 */ /* 0x000fea0003800000 */
.L_x_0:
[----:B------:R-:W-:Y:S05]  /*04c0*/  @!P0 EXIT ;  /* 0x000000000000894d */ /* 0x000fea0003800000 */
[----:B------:R-:W-:Y:S01]  /*04d0*/  STG.E.64 desc[UR4][R2.64], R4 ;  /* 0x0000000402007986 */ /* 0x000fe2000c101b04 */
[----:B------:R-:W-:Y:S05]  /*04e0*/  EXIT ;  /* 0x000000000000794d */ /* 0x000fea0003800000 */
.L_x_2:
[----:B------:R-:W-:-:S00]  /*04f0*/  BRA `(.L_x_2) ;  /* 0xfffffffc00fc7947 */ /* 0x000fc0000383ffff */
[----:B------:R-:W-:-:S00]  /*0500*/  NOP ;  /* 0x0000000000007918 */ /* 0x000fc00000000000 */
[----:B------:R-:W-:-:S00]  /*0510*/  NOP ;  /* 0x0000000000007918 */ /* 0x000fc00000000000 */
[----:B------:R-:W-:-:S00]  /*0520*/  NOP ;  /* 0x0000000000007918 */ /* 0x000fc00000000000 */
[----:B------:R-:W-:-:S00]  /*0530*/  NOP ;  /* 0x0000000000007918 */ /* 0x000fc00000000000 */
[----:B------:R-:W-:-:S00]  /*0540*/  NOP ;  /* 0x0000000000007918 */ /* 0x000fc00000000000 */
[----:B------:R-:W-:-:S00]  /*0550*/  NOP ;  /* 0x0000000000007918 */ /* 0x000fc00000000000 */
[----:B------:R-:W-:-:S00]  /*0560*/  NOP ;  /* 0x0000000000007918 */ /* 0x000fc00000000000 */
[----:B------:R-:W-:-:S00]  /*0570*/  NOP ;  /* 0x0000000000007918 */ /* 0x000fc00000000000 */
.L_x_3:


//--------------------- .nv.global.init           --------------------------
	.section	.nv.global.init,"aw",@progbits
.nv.global.init:
	.type		_$_str,@object
	.size		_$_str,(.L_0 - _$_str)
_$_str:
        /*0000*/ 	.byte	0x5f, 0x5f, 0x43, 0x55, 0x44, 0x41, 0x5f, 0x46, 0x54, 0x5a, 0x00
.L_0:


//--------------------- .nv.constant0.triton_poi_fused_exp_sub_6 --------------------------
	.section	.nv.constant0.triton_poi_fused_exp_sub_6,"a",@progbits
	.sectionflags	@""
	.align	4
.nv.constant0.triton_poi_fused_exp_sub_6:
	.zero		548
